//
// Generated by NVIDIA NVVM Compiler
//
// Compiler Build ID: CL-36424714
// Cuda compilation tools, release 13.0, V13.0.88
// Based on NVVM 20.0.0
//

.version 9.0
.target sm_100
.address_size 64

	// .globl	_Z11sgemmKernelPfS_S_iiiff
// _ZZ11sgemmKernelPfS_S_iiiffE1A has been demoted
// _ZZ11sgemmKernelPfS_S_iiiffE1B has been demoted

.visible .entry _Z11sgemmKernelPfS_S_iiiff(
	.param .u64 .ptr .align 1 _Z11sgemmKernelPfS_S_iiiff_param_0,
	.param .u64 .ptr .align 1 _Z11sgemmKernelPfS_S_iiiff_param_1,
	.param .u64 .ptr .align 1 _Z11sgemmKernelPfS_S_iiiff_param_2,
	.param .u32 _Z11sgemmKernelPfS_S_iiiff_param_3,
	.param .u32 _Z11sgemmKernelPfS_S_iiiff_param_4,
	.param .u32 _Z11sgemmKernelPfS_S_iiiff_param_5,
	.param .f32 _Z11sgemmKernelPfS_S_iiiff_param_6,
	.param .f32 _Z11sgemmKernelPfS_S_iiiff_param_7
)
{
	.reg .pred 	%p<23>;
	.reg .b32 	%r<78>;
	.reg .b32 	%f<122>;
	.reg .b64 	%rd<13>;
	// demoted variable
	.shared .align 4 .b8 _ZZ11sgemmKernelPfS_S_iiiffE1A[4096];
	// demoted variable
	.shared .align 4 .b8 _ZZ11sgemmKernelPfS_S_iiiffE1B[4096];
	ld.param.u64 	%rd4, [_Z11sgemmKernelPfS_S_iiiff_param_0];
	ld.param.u64 	%rd5, [_Z11sgemmKernelPfS_S_iiiff_param_1];
	ld.param.u64 	%rd3, [_Z11sgemmKernelPfS_S_iiiff_param_2];
	ld.param.u32 	%r37, [_Z11sgemmKernelPfS_S_iiiff_param_3];
	ld.param.u32 	%r41, [_Z11sgemmKernelPfS_S_iiiff_param_4];
	ld.param.u32 	%r39, [_Z11sgemmKernelPfS_S_iiiff_param_5];
	ld.param.f32 	%f16, [_Z11sgemmKernelPfS_S_iiiff_param_6];
	ld.param.f32 	%f17, [_Z11sgemmKernelPfS_S_iiiff_param_7];
	cvta.to.global.u64 	%rd1, %rd5;
	cvta.to.global.u64 	%rd2, %rd4;
	mov.u32 	%r42, %ctaid.x;
	mov.u32 	%r43, %ctaid.y;
	mov.u32 	%r1, %tid.x;
	mov.u32 	%r2, %tid.y;
	shl.b32 	%r44, %r42, 5;
	add.s32 	%r3, %r44, %r1;
	shl.b32 	%r45, %r43, 5;
	add.s32 	%r46, %r45, %r2;
	mov.u32 	%r5, %nctaid.y;
	setp.lt.s32 	%p2, %r3, %r37;
	shl.b32 	%r47, %r1, 7;
	mov.u32 	%r48, _ZZ11sgemmKernelPfS_S_iiiffE1A;
	add.s32 	%r6, %r48, %r47;
	setp.lt.s32 	%p3, %r46, %r41;
	mov.u32 	%r49, _ZZ11sgemmKernelPfS_S_iiiffE1B;
	shl.b32 	%r50, %r2, 2;
	add.s32 	%r8, %r49, %r50;
	add.s32 	%r7, %r8, %r47;
	and.pred  	%p1, %p2, %p3;
	add.s32 	%r9, %r6, 32;
	add.s32 	%r10, %r8, 1024;
	mov.f32 	%f121, 0f00000000;
	mov.b32 	%r71, 0;
	not.pred 	%p10, %p1;
$L__BB0_1:
	setp.ge.s32 	%p4, %r3, %r37;
	shl.b32 	%r12, %r71, 5;
	add.s32 	%r13, %r12, 32;
	min.s32 	%r14, %r39, %r13;
	and.b32  	%r15, %r14, 15;
	sub.s32 	%r16, %r14, %r12;
	add.s32 	%r17, %r12, %r2;
	setp.ge.s32 	%p5, %r17, %r39;
	or.pred  	%p6, %p4, %p5;
	@%p6 bra 	$L__BB0_3;
	mad.lo.s32 	%r52, %r17, %r37, %r3;
	mul.wide.u32 	%rd6, %r52, 4;
	add.s64 	%rd7, %rd2, %rd6;
	ld.global.f32 	%f19, [%rd7];
	shl.b32 	%r53, %r2, 2;
	add.s32 	%r54, %r6, %r53;
	st.shared.f32 	[%r54], %f19;
$L__BB0_3:
	setp.ge.s32 	%p7, %r46, %r41;
	add.s32 	%r18, %r12, %r1;
	setp.ge.s32 	%p8, %r18, %r39;
	or.pred  	%p9, %p8, %p7;
	@%p9 bra 	$L__BB0_5;
	mad.lo.s32 	%r55, %r18, %r41, %r46;
	mul.wide.u32 	%rd8, %r55, 4;
	add.s64 	%rd9, %rd1, %rd8;
	ld.global.f32 	%f20, [%rd9];
	st.shared.f32 	[%r7], %f20;
$L__BB0_5:
	bar.sync 	0;
	@%p10 bra 	$L__BB0_20;
	min.s32 	%r56, %r13, %r12;
	setp.ge.s32 	%p11, %r56, %r39;
	@%p11 bra 	$L__BB0_20;
	add.s32 	%r58, %r16, -1;
	setp.lt.u32 	%p12, %r58, 15;
	mov.b32 	%r76, 0;
	@%p12 bra 	$L__BB0_10;
	sub.s32 	%r76, %r16, %r15;
	add.s32 	%r59, %r12, %r15;
	sub.s32 	%r74, %r59, %r14;
	mov.u32 	%r72, %r10;
	mov.u32 	%r73, %r9;
$L__BB0_9:
	.pragma "nounroll";
	ld.shared.f32 	%f22, [%r73+-32];
	ld.shared.f32 	%f23, [%r72+-1024];
	fma.rn.f32 	%f24, %f22, %f23, %f121;
	ld.shared.f32 	%f25, [%r73+-28];
	ld.shared.f32 	%f26, [%r72+-896];
	fma.rn.f32 	%f27, %f25, %f26, %f24;
	ld.shared.f32 	%f28, [%r73+-24];
	ld.shared.f32 	%f29, [%r72+-768];
	fma.rn.f32 	%f30, %f28, %f29, %f27;
	ld.shared.f32 	%f31, [%r73+-20];
	ld.shared.f32 	%f32, [%r72+-640];
	fma.rn.f32 	%f33, %f31, %f32, %f30;
	ld.shared.f32 	%f34, [%r73+-16];
	ld.shared.f32 	%f35, [%r72+-512];
	fma.rn.f32 	%f36, %f34, %f35, %f33;
	ld.shared.f32 	%f37, [%r73+-12];
	ld.shared.f32 	%f38, [%r72+-384];
	fma.rn.f32 	%f39, %f37, %f38, %f36;
	ld.shared.f32 	%f40, [%r73+-8];
	ld.shared.f32 	%f41, [%r72+-256];
	fma.rn.f32 	%f42, %f40, %f41, %f39;
	ld.shared.f32 	%f43, [%r73+-4];
	ld.shared.f32 	%f44, [%r72+-128];
	fma.rn.f32 	%f45, %f43, %f44, %f42;
	ld.shared.f32 	%f46, [%r73];
	ld.shared.f32 	%f47, [%r72];
	fma.rn.f32 	%f48, %f46, %f47, %f45;
	ld.shared.f32 	%f49, [%r73+4];
	ld.shared.f32 	%f50, [%r72+128];
	fma.rn.f32 	%f51, %f49, %f50, %f48;
	ld.shared.f32 	%f52, [%r73+8];
	ld.shared.f32 	%f53, [%r72+256];
	fma.rn.f32 	%f54, %f52, %f53, %f51;
	ld.shared.f32 	%f55, [%r73+12];
	ld.shared.f32 	%f56, [%r72+384];
	fma.rn.f32 	%f57, %f55, %f56, %f54;
	ld.shared.f32 	%f58, [%r73+16];
	ld.shared.f32 	%f59, [%r72+512];
	fma.rn.f32 	%f60, %f58, %f59, %f57;
	ld.shared.f32 	%f61, [%r73+20];
	ld.shared.f32 	%f62, [%r72+640];
	fma.rn.f32 	%f63, %f61, %f62, %f60;
	ld.shared.f32 	%f64, [%r73+24];
	ld.shared.f32 	%f65, [%r72+768];
	fma.rn.f32 	%f66, %f64, %f65, %f63;
	ld.shared.f32 	%f67, [%r73+28];
	ld.shared.f32 	%f68, [%r72+896];
	fma.rn.f32 	%f121, %f67, %f68, %f66;
	add.s32 	%r74, %r74, 16;
	add.s32 	%r73, %r73, 64;
	add.s32 	%r72, %r72, 2048;
	setp.ne.s32 	%p13, %r74, 0;
	@%p13 bra 	$L__BB0_9;
$L__BB0_10:
	setp.eq.s32 	%p14, %r15, 0;
	@%p14 bra 	$L__BB0_20;
	setp.lt.u32 	%p15, %r15, 8;
	@%p15 bra 	$L__BB0_13;
	shl.b32 	%r60, %r76, 2;
	add.s32 	%r61, %r6, %r60;
	ld.shared.f32 	%f70, [%r61];
	shl.b32 	%r62, %r76, 7;
	add.s32 	%r63, %r8, %r62;
	ld.shared.f32 	%f71, [%r63];
	fma.rn.f32 	%f72, %f70, %f71, %f121;
	ld.shared.f32 	%f73, [%r61+4];
	ld.shared.f32 	%f74, [%r63+128];
	fma.rn.f32 	%f75, %f73, %f74, %f72;
	ld.shared.f32 	%f76, [%r61+8];
	ld.shared.f32 	%f77, [%r63+256];
	fma.rn.f32 	%f78, %f76, %f77, %f75;
	ld.shared.f32 	%f79, [%r61+12];
	ld.shared.f32 	%f80, [%r63+384];
	fma.rn.f32 	%f81, %f79, %f80, %f78;
	ld.shared.f32 	%f82, [%r61+16];
	ld.shared.f32 	%f83, [%r63+512];
	fma.rn.f32 	%f84, %f82, %f83, %f81;
	ld.shared.f32 	%f85, [%r61+20];
	ld.shared.f32 	%f86, [%r63+640];
	fma.rn.f32 	%f87, %f85, %f86, %f84;
	ld.shared.f32 	%f88, [%r61+24];
	ld.shared.f32 	%f89, [%r63+768];
	fma.rn.f32 	%f90, %f88, %f89, %f87;
	ld.shared.f32 	%f91, [%r61+28];
	ld.shared.f32 	%f92, [%r63+896];
	fma.rn.f32 	%f121, %f91, %f92, %f90;
	add.s32 	%r76, %r76, 8;
$L__BB0_13:
	and.b32  	%r30, %r14, 7;
	setp.eq.s32 	%p16, %r30, 0;
	@%p16 bra 	$L__BB0_20;
	and.b32  	%r31, %r14, 3;
	setp.lt.u32 	%p17, %r30, 4;
	@%p17 bra 	$L__BB0_16;
	shl.b32 	%r64, %r76, 2;
	add.s32 	%r65, %r6, %r64;
	ld.shared.f32 	%f94, [%r65];
	shl.b32 	%r66, %r76, 7;
	add.s32 	%r67, %r8, %r66;
	ld.shared.f32 	%f95, [%r67];
	fma.rn.f32 	%f96, %f94, %f95, %f121;
	ld.shared.f32 	%f97, [%r65+4];
	ld.shared.f32 	%f98, [%r67+128];
	fma.rn.f32 	%f99, %f97, %f98, %f96;
	ld.shared.f32 	%f100, [%r65+8];
	ld.shared.f32 	%f101, [%r67+256];
	fma.rn.f32 	%f102, %f100, %f101, %f99;
	ld.shared.f32 	%f103, [%r65+12];
	ld.shared.f32 	%f104, [%r67+384];
	fma.rn.f32 	%f121, %f103, %f104, %f102;
	add.s32 	%r76, %r76, 4;
$L__BB0_16:
	setp.eq.s32 	%p18, %r31, 0;
	@%p18 bra 	$L__BB0_20;
	shl.b32 	%r68, %r76, 2;
	add.s32 	%r34, %r6, %r68;
	ld.shared.f32 	%f105, [%r34];
	shl.b32 	%r69, %r76, 7;
	add.s32 	%r35, %r8, %r69;
	ld.shared.f32 	%f106, [%r35];
	fma.rn.f32 	%f121, %f105, %f106, %f121;
	setp.eq.s32 	%p19, %r31, 1;
	@%p19 bra 	$L__BB0_20;
	ld.shared.f32 	%f107, [%r34+4];
	ld.shared.f32 	%f108, [%r35+128];
	fma.rn.f32 	%f121, %f107, %f108, %f121;
	setp.eq.s32 	%p20, %r31, 2;
	@%p20 bra 	$L__BB0_20;
	ld.shared.f32 	%f109, [%r34+8];
	ld.shared.f32 	%f110, [%r35+256];
	fma.rn.f32 	%f121, %f109, %f110, %f121;
$L__BB0_20:
	bar.sync 	0;
	add.s32 	%r71, %r71, 1;
	setp.ne.s32 	%p21, %r71, %r5;
	@%p21 bra 	$L__BB0_1;
	@%p10 bra 	$L__BB0_23;
	mad.lo.s32 	%r70, %r37, %r46, %r3;
	cvta.to.global.u64 	%rd10, %rd3;
	mul.wide.u32 	%rd11, %r70, 4;
	add.s64 	%rd12, %rd10, %rd11;
	mul.f32 	%f111, %f16, %f121;
	fma.rn.f32 	%f112, %f17, 0f00000000, %f111;
	st.global.f32 	[%rd12], %f112;
$L__BB0_23:
	ret;

}


// ===== COMPILED SASS (sm_100) =====

	.target	sm_100

	.elftype	@"ET_EXEC"


//--------------------- .note.nv.tkinfo           --------------------------
	.section	.note.nv.tkinfo,"",@"SHT_NOTE"
	.sectionflags	@"SHF_NOTE_NV_TKINFO"
	.tkinfo
        /*0018*/ 	.word	0x00000002
        /*0030*/ 	.string	""
        /*0030*/ 	.string	"ptxas"
        /*0030*/ 	.string	"Cuda compilation tools, release 13.0, V13.0.88"
        /*0030*/ 	.string	"Build cuda_13.0.r13.0/compiler.36424714_0"
        /*0030*/ 	.string	"-arch sm_100 -m 64 "



//--------------------- .note.nv.cuinfo           --------------------------
	.section	.note.nv.cuinfo,"",@"SHT_NOTE"
	.sectionflags	@"SHF_NOTE_NV_CUINFO"
        /*0018*/ 	.short	0x0002
        /*001a*/ 	.short	0x0064
        /*001c*/ 	.short	0x0082
	.zero		2


//--------------------- .nv.info                  --------------------------
	.section	.nv.info,"",@"SHT_CUDA_INFO"
	.align	4


	//----- nvinfo : EIATTR_REGCOUNT
	.align		4
        /*0000*/ 	.byte	0x04, 0x2f
        /*0002*/ 	.short	(.L_1 - .L_0)
	.align		4
.L_0:
        /*0004*/ 	.word	index@(_Z11sgemmKernelPfS_S_iiiff)
        /*0008*/ 	.word	0x0000001e


	//----- nvinfo : EIATTR_FRAME_SIZE
	.align		4
.L_1:
        /*000c*/ 	.byte	0x04, 0x11
        /*000e*/ 	.short	(.L_3 - .L_2)
	.align		4
.L_2:
        /*0010*/ 	.word	index@(_Z11sgemmKernelPfS_S_iiiff)
        /*0014*/ 	.word	0x00000000


	//----- nvinfo : EIATTR_MIN_STACK_SIZE
	.align		4
.L_3:
        /*0018*/ 	.byte	0x04, 0x12
        /*001a*/ 	.short	(.L_5 - .L_4)
	.align		4
.L_4:
        /*001c*/ 	.word	index@(_Z11sgemmKernelPfS_S_iiiff)
        /*0020*/ 	.word	0x00000000
.L_5:


//--------------------- .nv.compat                --------------------------
	.section	.nv.compat,"",@"SHT_CUDA_COMPAT_INFO"
	.align	4
        /*0000*/ 	.byte	0x02, 0x09, 0x00, 0x00, 0x02, 0x02, 0x01, 0x00, 0x02, 0x05, 0x05, 0x00, 0x03, 0x07, 0x01, 0x01
        /*0010*/ 	.byte	0x02, 0x03, 0x00, 0x00, 0x02, 0x06, 0x01, 0x00, 0x04, 0x0b, 0x08, 0x00, 0x09, 0x00, 0x00, 0x00
        /*0020*/ 	.byte	0x00, 0x00, 0x00, 0x00


//--------------------- .nv.info._Z11sgemmKernelPfS_S_iiiff --------------------------
	.section	.nv.info._Z11sgemmKernelPfS_S_iiiff,"",@"SHT_CUDA_INFO"
	.sectionflags	@""
	.align	4


	//----- nvinfo : EIATTR_CUDA_API_VERSION
	.align		4
        /*0000*/ 	.byte	0x04, 0x37
        /*0002*/ 	.short	(.L_7 - .L_6)
.L_6:
        /*0004*/ 	.word	0x00000082


	//----- nvinfo : EIATTR_KPARAM_INFO
	.align		4
.L_7:
        /*0008*/ 	.byte	0x04, 0x17
        /*000a*/ 	.short	(.L_9 - .L_8)
.L_8:
        /*000c*/ 	.word	0x00000000
        /*0010*/ 	.short	0x0007
        /*0012*/ 	.short	0x0028
        /*0014*/ 	.byte	0x00, 0xf0, 0x11, 0x00


	//----- nvinfo : EIATTR_KPARAM_INFO
	.align		4
.L_9:
        /*0018*/ 	.byte	0x04, 0x17
        /*001a*/ 	.short	(.L_11 - .L_10)
.L_10:
        /*001c*/ 	.word	0x00000000
        /*0020*/ 	.short	0x0006
        /*0022*/ 	.short	0x0024
        /*0024*/ 	.byte	0x00, 0xf0, 0x11, 0x00


	//----- nvinfo : EIATTR_KPARAM_INFO
	.align		4
.L_11:
        /*0028*/ 	.byte	0x04, 0x17
        /*002a*/ 	.short	(.L_13 - .L_12)
.L_12:
        /*002c*/ 	.word	0x00000000
        /*0030*/ 	.short	0x0005
        /*0032*/ 	.short	0x0020
        /*0034*/ 	.byte	0x00, 0xf0, 0x11, 0x00


	//----- nvinfo : EIATTR_KPARAM_INFO
	.align		4
.L_13:
        /*0038*/ 	.byte	0x04, 0x17
        /*003a*/ 	.short	(.L_15 - .L_14)
.L_14:
        /*003c*/ 	.word	0x00000000
        /*0040*/ 	.short	0x0004
        /*0042*/ 	.short	0x001c
        /*0044*/ 	.byte	0x00, 0xf0, 0x11, 0x00


	//----- nvinfo : EIATTR_KPARAM_INFO
	.align		4
.L_15:
        /*0048*/ 	.byte	0x04, 0x17
        /*004a*/ 	.short	(.L_17 - .L_16)
.L_16:
        /*004c*/ 	.word	0x00000000
        /*0050*/ 	.short	0x0003
        /*0052*/ 	.short	0x0018
        /*0054*/ 	.byte	0x00, 0xf0, 0x11, 0x00


	//----- nvinfo : EIATTR_KPARAM_INFO
	.align		4
.L_17:
        /*0058*/ 	.byte	0x04, 0x17
        /*005a*/ 	.short	(.L_19 - .L_18)
.L_18:
        /*005c*/ 	.word	0x00000000
        /*0060*/ 	.short	0x0002
        /*0062*/ 	.short	0x0010
        /*0064*/ 	.byte	0x00, 0xf5, 0x21, 0x00


	//----- nvinfo : EIATTR_KPARAM_INFO
	.align		4
.L_19:
        /*0068*/ 	.byte	0x04, 0x17
        /*006a*/ 	.short	(.L_21 - .L_20)
.L_20:
        /*006c*/ 	.word	0x00000000
        /*0070*/ 	.short	0x0001
        /*0072*/ 	.short	0x0008
        /*0074*/ 	.byte	0x00, 0xf5, 0x21, 0x00


	//----- nvinfo : EIATTR_KPARAM_INFO
	.align		4
.L_21:
        /*0078*/ 	.byte	0x04, 0x17
        /*007a*/ 	.short	(.L_23 - .L_22)
.L_22:
        /*007c*/ 	.word	0x00000000
        /*0080*/ 	.short	0x0000
        /*0082*/ 	.short	0x0000
        /*0084*/ 	.byte	0x00, 0xf5, 0x21, 0x00


	//----- nvinfo : EIATTR_SPARSE_MMA_MASK
	.align		4
.L_23:
        /*0088*/ 	.byte	0x03, 0x50
        /*008a*/ 	.short	0x0000


	//----- nvinfo : EIATTR_MAXREG_COUNT
	.align		4
        /*008c*/ 	.byte	0x03, 0x1b
        /*008e*/ 	.short	0x00ff


	//----- nvinfo : EIATTR_NUM_BARRIERS
	.align		4
        /*0090*/ 	.byte	0x02, 0x4c
        /*0092*/ 	.byte	0x01
	.zero		1


	//----- nvinfo : EIATTR_MERCURY_ISA_VERSION
	.align		4
        /*0094*/ 	.byte	0x03, 0x5f
        /*0096*/ 	.short	0x0101


	//----- nvinfo : EIATTR_VRC_CTA_INIT_COUNT
	.align		4
        /*0098*/ 	.byte	0x02, 0x4a
	.zero		1
	.zero		1


	//----- nvinfo : EIATTR_EXIT_INSTR_OFFSETS
	.align		4
        /*009c*/ 	.byte	0x04, 0x1c
        /*009e*/ 	.short	(.L_25 - .L_24)


	//   ....[0]....
.L_24:
        /*00a0*/ 	.word	0x00000b00


	//   ....[1]....
        /*00a4*/ 	.word	0x00000b90


	//----- nvinfo : EIATTR_CRS_STACK_SIZE
	.align		4
.L_25:
        /*00a8*/ 	.byte	0x04, 0x1e
        /*00aa*/ 	.short	(.L_27 - .L_26)
.L_26:
        /*00ac*/ 	.word	0x00000000


	//----- nvinfo : EIATTR_CBANK_PARAM_SIZE
	.align		4
.L_27:
        /*00b0*/ 	.byte	0x03, 0x19
        /*00b2*/ 	.short	0x002c


	//----- nvinfo : EIATTR_PARAM_CBANK
	.align		4
        /*00b4*/ 	.byte	0x04, 0x0a
        /*00b6*/ 	.short	(.L_29 - .L_28)
	.align		4
.L_28:
        /*00b8*/ 	.word	index@(.nv.constant0._Z11sgemmKernelPfS_S_iiiff)
        /*00bc*/ 	.short	0x0380
        /*00be*/ 	.short	0x002c


	//----- nvinfo : EIATTR_SW_WAR
	.align		4
.L_29:
        /*00c0*/ 	.byte	0x04, 0x36
        /*00c2*/ 	.short	(.L_31 - .L_30)
.L_30:
        /*00c4*/ 	.word	0x00000008
.L_31:


//--------------------- .nv.callgraph             --------------------------
	.section	.nv.callgraph,"",@"SHT_CUDA_CALLGRAPH"
	.align	4
	.sectionentsize	8
	.align		4
        /*0000*/ 	.word	0x00000000
	.align		4
        /*0004*/ 	.word	0xffffffff
	.align		4
        /*0008*/ 	.word	0x00000000
	.align		4
        /*000c*/ 	.word	0xfffffffe
	.align		4
        /*0010*/ 	.word	0x00000000
	.align		4
        /*0014*/ 	.word	0xfffffffd
	.align		4
        /*0018*/ 	.word	0x00000000
	.align		4
        /*001c*/ 	.word	0xfffffffc


//--------------------- .text._Z11sgemmKernelPfS_S_iiiff --------------------------
	.section	.text._Z11sgemmKernelPfS_S_iiiff,"ax",@progbits
	.align	128
        .global         _Z11sgemmKernelPfS_S_iiiff
        .type           _Z11sgemmKernelPfS_S_iiiff,@function
        .size           _Z11sgemmKernelPfS_S_iiiff,(.L_x_8 - _Z11sgemmKernelPfS_S_iiiff)
        .other          _Z11sgemmKernelPfS_S_iiiff,@"STO_CUDA_ENTRY STV_DEFAULT"
_Z11sgemmKernelPfS_S_iiiff:
.text._Z11sgemmKernelPfS_S_iiiff:
[----:B------:R-:W-:Y:S01]  /*0000*/  LDC R1, c[0x0][0x37c] ;  /* 0x0000df00ff017b82 */ /* 0x000fe20000000800 */
[----:B------:R-:W0:Y:S07]  /*0010*/  S2R R3, SR_CTAID.Y ;  /* 0x0000000000037919 */ /* 0x000e2e0000002600 */
[----:B------:R-:W1:Y:S01]  /*0020*/  S2UR UR6, SR_CgaCtaId ;  /* 0x00000000000679c3 */ /* 0x000e620000008800 */
[----:B------:R-:W2:Y:S01]  /*0030*/  LDCU.64 UR10, c[0x0][0x398] ;  /* 0x00007300ff0a77ac */ /* 0x000ea20008000a00 */
[----:B------:R-:W-:Y:S01]  /*0040*/  HFMA2 R11, -RZ, RZ, 0, 0 ;  /* 0x00000000ff0b7431 */ /* 0x000fe200000001ff */
[----:B------:R-:W0:Y:S01]  /*0050*/  S2R R2, SR_TID.Y ;  /* 0x0000000000027919 */ /* 0x000e220000002200 */
[----:B------:R-:W-:Y:S01]  /*0060*/  UMOV UR4, 0x400 ;  /* 0x0000040000047882 */ /* 0x000fe20000000000 */
[----:B------:R-:W3:Y:S01]  /*0070*/  LDCU.64 UR8, c[0x0][0x358] ;  /* 0x00006b00ff0877ac */ /* 0x000ee20008000a00 */
[----:B------:R-:W4:Y:S01]  /*0080*/  S2R R23, SR_CTAID.X ;  /* 0x0000000000177919 */ /* 0x000f220000002500 */
[----:B------:R-:W-:Y:S01]  /*0090*/  UIADD3 UR5, UPT, UPT, UR4, 0x1000, URZ ;  /* 0x0000100004057890 */ /* 0x000fe2000fffe0ff */
[----:B------:R-:W4:Y:S01]  /*00a0*/  S2R R0, SR_TID.X ;  /* 0x0000000000007919 */ /* 0x000f220000002100 */
[----:B------:R-:W0:Y:S02]  /*00b0*/  LDCU UR7, c[0x0][0x374] ;  /* 0x00006e80ff0777ac */ /* 0x000e240008000800 */
[----:B-1----:R-:W-:-:S02]  /*00c0*/  ULEA UR5, UR6, UR5, 0x18 ;  /* 0x0000000506057291 */ /* 0x002fc4000f8ec0ff */
[----:B------:R-:W-:Y:S01]  /*00d0*/  ULEA UR4, UR6, UR4, 0x18 ;  /* 0x0000000406047291 */ /* 0x000fe2000f8ec0ff */
[----:B0-----:R-:W-:-:S03]  /*00e0*/  LEA R22, R3, R2, 0x5 ;  /* 0x0000000203167211 */ /* 0x001fc600078e28ff */
[----:B------:R-:W-:Y:S02]  /*00f0*/  LEA R5, R2, UR5, 0x2 ;  /* 0x0000000502057c11 */ /* 0x000fe4000f8e10ff */
[----:B--2---:R-:W-:-:S03]  /*0100*/  ISETP.GE.AND P0, PT, R22, UR11, PT ;  /* 0x0000000b16007c0c */ /* 0x004fc6000bf06270 */
[----:B------:R-:W-:Y:S01]  /*0110*/  VIADD R7, R5, 0x400 ;  /* 0x0000040005077836 */ /* 0x000fe20000000000 */
[----:B----4-:R-:W-:Y:S02]  /*0120*/  LEA R23, R23, R0, 0x5 ;  /* 0x0000000017177211 */ /* 0x010fe400078e28ff */
[C---:B------:R-:W-:Y:S01]  /*0130*/  LEA R3, R0.reuse, UR4, 0x7 ;  /* 0x0000000400037c11 */ /* 0x040fe2000f8e38ff */
[----:B------:R-:W-:Y:S01]  /*0140*/  UMOV UR4, URZ ;  /* 0x000000ff00047c82 */ /* 0x000fe20008000000 */
[----:B------:R-:W-:Y:S02]  /*0150*/  ISETP.LT.AND P0, PT, R23, UR10, !P0 ;  /* 0x0000000a17007c0c */ /* 0x000fe4000c701270 */
[----:B------:R-:W-:Y:S02]  /*0160*/  IADD3 R4, PT, PT, R3, 0x20, RZ ;  /* 0x0000002003047810 */ /* 0x000fe40007ffe0ff */
[----:B---3--:R-:W-:-:S09]  /*0170*/  LEA R6, R0, R5, 0x7 ;  /* 0x0000000500067211 */ /* 0x008fd200078e38ff */
.L_x_6:
[----:B------:R-:W0:Y:S01]  /*0180*/  LDC R16, c[0x0][0x3a0] ;  /* 0x0000e800ff107b82 */ /* 0x000e220000000800 */
[----:B------:R-:W1:Y:S01]  /*0190*/  LDCU UR5, c[0x0][0x39c] ;  /* 0x00007380ff0577ac */ /* 0x000e620008000800 */
[----:B------:R-:W2:Y:S01]  /*01a0*/  LDCU UR11, c[0x0][0x398] ;  /* 0x00007300ff0b77ac */ /* 0x000ea20008000800 */
[----:B------:R-:W-:-:S06]  /*01b0*/  USHF.L.U32 UR6, UR4, 0x5, URZ ;  /* 0x0000000504067899 */ /* 0x000fcc00080006ff */
[----:B------:R-:W-:Y:S02]  /*01c0*/  IADD3 R15, PT, PT, R2, UR6, RZ ;  /* 0x00000006020f7c10 */ /* 0x000fe4000fffe0ff */
[----:B------:R-:W-:Y:S02]  /*01d0*/  IADD3 R17, PT, PT, R0, UR6, RZ ;  /* 0x0000000600117c10 */ /* 0x000fe4000fffe0ff */
[----:B-1----:R-:W-:Y:S02]  /*01e0*/  ISETP.GE.AND P1, PT, R22, UR5, PT ;  /* 0x0000000516007c0c */ /* 0x002fe4000bf26270 */
[-C--:B0-----:R-:W-:Y:S02]  /*01f0*/  ISETP.GE.AND P2, PT, R15, R16.reuse, PT ;  /* 0x000000100f00720c */ /* 0x081fe40003f46270 */
[----:B------:R-:W-:Y:S02]  /*0200*/  ISETP.GE.OR P1, PT, R17, R16, P1 ;  /* 0x000000101100720c */ /* 0x000fe40000f26670 */
[----:B--2---:R-:W-:-:S11]  /*0210*/  ISETP.GE.OR P2, PT, R23, UR11, P2 ;  /* 0x0000000b17007c0c */ /* 0x004fd60009746670 */
[----:B------:R-:W0:Y:S01]  /*0220*/  @!P1 LDC.64 R8, c[0x0][0x388] ;  /* 0x0000e200ff089b82 */ /* 0x000e220000000a00 */
[----:B------:R-:W-:Y:S02]  /*0230*/  @!P1 IMAD R17, R17, UR5, R22 ;  /* 0x0000000511119c24 */ /* 0x000fe4000f8e0216 */
[----:B------:R-:W-:-:S05]  /*0240*/  @!P2 IMAD R15, R15, UR11, R23 ;  /* 0x0000000b0f0fac24 */ /* 0x000fca000f8e0217 */
[----:B------:R-:W1:Y:S01]  /*0250*/  @!P2 LDC.64 R12, c[0x0][0x380] ;  /* 0x0000e000ff0cab82 */ /* 0x000e620000000a00 */
[----:B0-----:R-:W-:-:S06]  /*0260*/  @!P1 IMAD.WIDE.U32 R8, R17, 0x4, R8 ;  /* 0x0000000411089825 */ /* 0x001fcc00078e0008 */
[----:B------:R-:W2:Y:S01]  /*0270*/  @!P1 LDG.E R9, desc[UR8][R8.64] ;  /* 0x0000000808099981 */ /* 0x000ea2000c1e1900 */
[----:B-1----:R-:W-:-:S06]  /*0280*/  @!P2 IMAD.WIDE.U32 R12, R15, 0x4, R12 ;  /* 0x000000040f0ca825 */ /* 0x002fcc00078e000c */
[----:B------:R-:W3:Y:S01]  /*0290*/  @!P2 LDG.E R12, desc[UR8][R12.64] ;  /* 0x000000080c0ca981 */ /* 0x000ee2000c1e1900 */
[----:B------:R-:W-:Y:S01]  /*02a0*/  UIADD3 UR10, UPT, UPT, UR6, 0x20, URZ ;  /* 0x00000020060a7890 */ /* 0x000fe2000fffe0ff */
[----:B------:R-:W-:-:S03]  /*02b0*/  @!P2 LEA R15, R2, R3, 0x2 ;  /* 0x00000003020fa211 */ /* 0x000fc600078e10ff */
[----:B------:R-:W-:-:S04]  /*02c0*/  UISETP.LT.AND UP0, UPT, UR6, UR10, UPT ;  /* 0x0000000a0600728c */ /* 0x000fc8000bf01270 */
[----:B------:R-:W-:Y:S02]  /*02d0*/  USEL UR5, UR6, UR10, UP0 ;  /* 0x0000000a06057287 */ /* 0x000fe40008000000 */
[----:B------:R-:W-:Y:S01]  /*02e0*/  UIADD3 UR4, UPT, UPT, UR4, 0x1, URZ ;  /* 0x0000000104047890 */ /* 0x000fe2000fffe0ff */
[----:B------:R-:W-:Y:S03]  /*02f0*/  BSSY.RECONVERGENT B0, `(.L_x_0) ;  /* 0x000007e000007945 */ /* 0x000fe60003800200 */
[----:B------:R-:W-:Y:S01]  /*0300*/  UISETP.NE.AND UP0, UPT, UR4, UR7, UPT ;  /* 0x000000070400728c */ /* 0x000fe2000bf05270 */
[----:B---3--:R0:W-:Y:S04]  /*0310*/  @!P2 STS [R15], R12 ;  /* 0x0000000c0f00a388 */ /* 0x0081e80000000800 */
[----:B--2---:R0:W-:Y:S01]  /*0320*/  @!P1 STS [R6], R9 ;  /* 0x0000000906009388 */ /* 0x0041e20000000800 */
[----:B------:R-:W-:Y:S01]  /*0330*/  BAR.SYNC.DEFER_BLOCKING 0x0 ;  /* 0x0000000000007b1d */ /* 0x000fe20000010000 */
[----:B------:R-:W-:-:S02]  /*0340*/  ISETP.LE.OR P1, PT, R16, UR5, !P0 ;  /* 0x0000000510007c0c */ /* 0x000fc4000c723670 */
[----:B------:R-:W-:-:S11]  /*0350*/  VIMNMX R16, PT, PT, R16, UR10, PT ;  /* 0x0000000a10107c48 */ /* 0x000fd6000bfe0100 */
[----:B0-----:R-:W-:Y:S05]  /*0360*/  @P1 BRA `(.L_x_1) ;  /* 0x0000000400d81947 */ /* 0x001fea0003800000 */
[C---:B------:R-:W-:Y:S01]  /*0370*/  IADD3 R8, PT, PT, R16.reuse, -UR6, RZ ;  /* 0x8000000610087c10 */ /* 0x040fe2000fffe0ff */
[----:B------:R-:W-:Y:S01]  /*0380*/  HFMA2 R18, -RZ, RZ, 0, 0 ;  /* 0x00000000ff127431 */ /* 0x000fe200000001ff */
[----:B------:R-:W-:-:S03]  /*0390*/  LOP3.LUT R17, R16, 0xf, RZ, 0xc0, !PT ;  /* 0x0000000f10117812 */ /* 0x000fc600078ec0ff */
[----:B------:R-:W-:Y:S01]  /*03a0*/  VIADD R9, R8, 0xffffffff ;  /* 0xffffffff08097836 */ /* 0x000fe20000000000 */
[----:B------:R-:W-:-:S04]  /*03b0*/  ISETP.NE.AND P1, PT, R17, RZ, PT ;  /* 0x000000ff1100720c */ /* 0x000fc80003f25270 */
[----:B------:R-:W-:-:S13]  /*03c0*/  ISETP.GE.U32.AND P2, PT, R9, 0xf, PT ;  /* 0x0000000f0900780c */ /* 0x000fda0003f46070 */
[----:B------:R-:W-:Y:S05]  /*03d0*/  @!P2 BRA `(.L_x_2) ;  /* 0x0000000000b4a947 */ /* 0x000fea0003800000 */
[----:B------:R-:W-:Y:S02]  /*03e0*/  IADD3 R18, PT, PT, -R17, R8, RZ ;  /* 0x0000000811127210 */ /* 0x000fe40007ffe1ff */
[----:B------:R-:W-:Y:S02]  /*03f0*/  IADD3 R19, PT, PT, -R16, UR6, R17 ;  /* 0x0000000610137c10 */ /* 0x000fe4000fffe111 */
[----:B------:R-:W-:Y:S02]  /*0400*/  MOV R20, R7 ;  /* 0x0000000700147202 */ /* 0x000fe40000000f00 */
[----:B------:R-:W-:-:S07]  /*0410*/  MOV R21, R4 ;  /* 0x0000000400157202 */ /* 0x000fce0000000f00 */
.L_x_3:
[----:B------:R-:W-:Y:S01]  /*0420*/  LDS R8, [R20+-0x400] ;  /* 0xfffc000014087984 */ /* 0x000fe20000000800 */
[----:B------:R-:W-:-:S03]  /*0430*/  VIADD R19, R19, 0x10 ;  /* 0x0000001013137836 */ /* 0x000fc60000000000 */
[----:B------:R-:W0:Y:S02]  /*0440*/  LDS.128 R12, [R21+-0x20] ;  /* 0xffffe000150c7984 */ /* 0x000e240000000c00 */
[----:B------:R-:W-:Y:S02]  /*0450*/  ISETP.NE.AND P2, PT, R19, RZ, PT ;  /* 0x000000ff1300720c */ /* 0x000fe40003f45270 */
[----:B------:R-:W1:Y:S04]  /*0460*/  LDS R9, [R20+-0x380] ;  /* 0xfffc800014097984 */ /* 0x000e680000000800 */
[----:B------:R-:W2:Y:S04]  /*0470*/  LDS R25, [R20+-0x300] ;  /* 0xfffd000014197984 */ /* 0x000ea80000000800 */
[----:B------:R-:W-:Y:S04]  /*0480*/  LDS R27, [R20+-0x200] ;  /* 0xfffe0000141b7984 */ /* 0x000fe80000000800 */
[----:B------:R-:W-:Y:S01]  /*0490*/  LDS R24, [R20+-0x180] ;  /* 0xfffe800014187984 */ /* 0x000fe20000000800 */
[----:B0-----:R-:W-:-:S03]  /*04a0*/  FFMA R8, R12, R8, R11 ;  /* 0x000000080c087223 */ /* 0x001fc6000000000b */
[----:B------:R-:W0:Y:S01]  /*04b0*/  LDS R12, [R20+-0x280] ;  /* 0xfffd8000140c7984 */ /* 0x000e220000000800 */
[----:B-1----:R-:W-:-:S03]  /*04c0*/  FFMA R26, R9, R13, R8 ;  /* 0x0000000d091a7223 */ /* 0x002fc60000000008 */
[----:B------:R-:W1:Y:S01]  /*04d0*/  LDS.128 R8, [R21+-0x10] ;  /* 0xfffff00015087984 */ /* 0x000e620000000c00 */
[----:B--2---:R-:W-:-:S03]  /*04e0*/  FFMA R13, R25, R14, R26 ;  /* 0x0000000e190d7223 */ /* 0x004fc6000000001a */
[----:B------:R-:W2:Y:S01]  /*04f0*/  LDS R25, [R20+-0x100] ;  /* 0xffff000014197984 */ /* 0x000ea20000000800 */
[----:B0-----:R-:W-:-:S04]  /*0500*/  FFMA R13, R12, R15, R13 ;  /* 0x0000000f0c0d7223 */ /* 0x001fc8000000000d */
[----:B-1----:R-:W-:Y:S02]  /*0510*/  FFMA R13, R8, R27, R13 ;  /* 0x0000001b080d7223 */ /* 0x002fe4000000000d */
[----:B------:R-:W0:Y:S02]  /*0520*/  LDS R8, [R20+-0x80] ;  /* 0xffff800014087984 */ /* 0x000e240000000800 */
[----:B------:R-:W-:Y:S02]  /*0530*/  FFMA R26, R24, R9, R13 ;  /* 0x00000009181a7223 */ /* 0x000fe4000000000d */
[----:B------:R-:W-:Y:S02]  /*0540*/  LDS R27, [R20] ;  /* 0x00000000141b7984 */ /* 0x000fe40000000800 */
[----:B--2---:R-:W-:Y:S02]  /*0550*/  FFMA R9, R25, R10, R26 ;  /* 0x0000000a19097223 */ /* 0x004fe4000000001a */
[----:B------:R-:W1:Y:S04]  /*0560*/  LDS.128 R12, [R21] ;  /* 0x00000000150c7984 */ /* 0x000e680000000c00 */
[----:B------:R-:W2:Y:S04]  /*0570*/  LDS R24, [R20+0x80] ;  /* 0x0000800014187984 */ /* 0x000ea80000000800 */
[----:B------:R-:W3:Y:S01]  /*0580*/  LDS R25, [R20+0x100] ;  /* 0x0001000014197984 */ /* 0x000ee20000000800 */
[----:B0-----:R-:W-:-:S04]  /*0590*/  FFMA R9, R8, R11, R9 ;  /* 0x0000000b08097223 */ /* 0x001fc80000000009 */
[----:B-1----:R-:W-:Y:S02]  /*05a0*/  FFMA R9, R12, R27, R9 ;  /* 0x0000001b0c097223 */ /* 0x002fe40000000009 */
[----:B------:R-:W0:Y:S02]  /*05b0*/  LDS R12, [R20+0x180] ;  /* 0x00018000140c7984 */ /* 0x000e240000000800 */
[----:B--2---:R-:W-:Y:S02]  /*05c0*/  FFMA R24, R24, R13, R9 ;  /* 0x0000000d18187223 */ /* 0x004fe40000000009 */
[----:B------:R-:W-:Y:S02]  /*05d0*/  LDS R13, [R20+0x200] ;  /* 0x00020000140d7984 */ /* 0x000fe40000000800 */
[----:B---3--:R-:W-:Y:S02]  /*05e0*/  FFMA R25, R25, R14, R24 ;  /* 0x0000000e19197223 */ /* 0x008fe40000000018 */
[----:B------:R1:W2:Y:S04]  /*05f0*/  LDS.128 R8, [R21+0x10] ;  /* 0x0000100015087984 */ /* 0x0002a80000000c00 */
[----:B------:R-:W3:Y:S04]  /*0600*/  LDS R27, [R20+0x280] ;  /* 0x00028000141b7984 */ /* 0x000ee80000000800 */
[----:B------:R-:W4:Y:S01]  /*0610*/  LDS R24, [R20+0x300] ;  /* 0x0003000014187984 */ /* 0x000f220000000800 */
[----:B-1----:R-:W-:-:S03]  /*0620*/  IADD3 R21, PT, PT, R21, 0x40, RZ ;  /* 0x0000004015157810 */ /* 0x002fc60007ffe0ff */
[----:B------:R1:W5:Y:S02]  /*0630*/  LDS R14, [R20+0x380] ;  /* 0x00038000140e7984 */ /* 0x0003640000000800 */
[----:B-1----:R-:W-:Y:S01]  /*0640*/  IADD3 R20, PT, PT, R20, 0x800, RZ ;  /* 0x0000080014147810 */ /* 0x002fe20007ffe0ff */
[----:B0-----:R-:W-:-:S04]  /*0650*/  FFMA R15, R12, R15, R25 ;  /* 0x0000000f0c0f7223 */ /* 0x001fc80000000019 */
[----:B--2---:R-:W-:-:S04]  /*0660*/  FFMA R8, R8, R13, R15 ;  /* 0x0000000d08087223 */ /* 0x004fc8000000000f */
[----:B---3--:R-:W-:-:S04]  /*0670*/  FFMA R9, R27, R9, R8 ;  /* 0x000000091b097223 */ /* 0x008fc80000000008 */
[----:B----4-:R-:W-:-:S04]  /*0680*/  FFMA R9, R24, R10, R9 ;  /* 0x0000000a18097223 */ /* 0x010fc80000000009 */
[----:B-----5:R-:W-:Y:S01]  /*0690*/  FFMA R11, R14, R11, R9 ;  /* 0x0000000b0e0b7223 */ /* 0x020fe20000000009 */
[----:B------:R-:W-:Y:S06]  /*06a0*/  @P2 BRA `(.L_x_3) ;  /* 0xfffffffc005c2947 */ /* 0x000fec000383ffff */
.L_x_2:
[----:B------:R-:W-:Y:S05]  /*06b0*/  @!P1 BRA `(.L_x_1) ;  /* 0x0000000400049947 */ /* 0x000fea0003800000 */
[----:B------:R-:W-:Y:S02]  /*06c0*/  ISETP.GE.U32.AND P1, PT, R17, 0x8, PT ;  /* 0x000000081100780c */ /* 0x000fe40003f26070 */
[----:B------:R-:W-:-:S11]  /*06d0*/  LOP3.LUT P2, R25, R16, 0x7, RZ, 0xc0, !PT ;  /* 0x0000000710197812 */ /* 0x000fd6000784c0ff */
[----:B------:R-:W-:Y:S05]  /*06e0*/  @!P1 BRA `(.L_x_4) ;  /* 0x00000000006c9947 */ /* 0x000fea0003800000 */
[C---:B------:R-:W-:Y:S02]  /*06f0*/  LEA R17, R18.reuse, R3, 0x2 ;  /* 0x0000000312117211 */ /* 0x040fe400078e10ff */
[C---:B------:R-:W-:Y:S01]  /*0700*/  LEA R14, R18.reuse, R5, 0x7 ;  /* 0x00000005120e7211 */ /* 0x040fe200078e38ff */
[----:B------:R-:W-:Y:S02]  /*0710*/  VIADD R18, R18, 0x8 ;  /* 0x0000000812127836 */ /* 0x000fe40000000000 */
[----:B------:R-:W-:Y:S04]  /*0720*/  LDS R20, [R17] ;  /* 0x0000000011147984 */ /* 0x000fe80000000800 */
[----:B------:R-:W0:Y:S04]  /*0730*/  LDS R19, [R14] ;  /* 0x000000000e137984 */ /* 0x000e280000000800 */
[----:B------:R-:W-:Y:S04]  /*0740*/  LDS R24, [R17+0x4] ;  /* 0x0000040011187984 */ /* 0x000fe80000000800 */
[----:B------:R-:W1:Y:S04]  /*0750*/  LDS R21, [R14+0x80] ;  /* 0x000080000e157984 */ /* 0x000e680000000800 */
[----:B------:R-:W-:Y:S04]  /*0760*/  LDS R8, [R17+0x8] ;  /* 0x0000080011087984 */ /* 0x000fe80000000800 */
[----:B------:R-:W2:Y:S04]  /*0770*/  LDS R9, [R14+0x100] ;  /* 0x000100000e097984 */ /* 0x000ea80000000800 */
[----:B------:R-:W-:Y:S04]  /*0780*/  LDS R12, [R17+0xc] ;  /* 0x00000c00110c7984 */ /* 0x000fe80000000800 */
[----:B------:R-:W3:Y:S04]  /*0790*/  LDS R15, [R14+0x180] ;  /* 0x000180000e0f7984 */ /* 0x000ee80000000800 */
[----:B------:R-:W-:Y:S04]  /*07a0*/  LDS R10, [R17+0x10] ;  /* 0x00001000110a7984 */ /* 0x000fe80000000800 */
[----:B------:R-:W4:Y:S04]  /*07b0*/  LDS R13, [R14+0x200] ;  /* 0x000200000e0d7984 */ /* 0x000f280000000800 */
[----:B------:R-:W-:Y:S01]  /*07c0*/  LDS R26, [R14+0x380] ;  /* 0x000380000e1a7984 */ /* 0x000fe20000000800 */
[----:B0-----:R-:W-:-:S03]  /*07d0*/  FFMA R19, R20, R19, R11 ;  /* 0x0000001314137223 */ /* 0x001fc6000000000b */
[----:B------:R-:W-:Y:S04]  /*07e0*/  LDS R11, [R17+0x14] ;  /* 0x00001400110b7984 */ /* 0x000fe80000000800 */
[----:B------:R-:W0:Y:S01]  /*07f0*/  LDS R20, [R14+0x280] ;  /* 0x000280000e147984 */ /* 0x000e220000000800 */
[----:B-1----:R-:W-:-:S03]  /*0800*/  FFMA R27, R24, R21, R19 ;  /* 0x00000015181b7223 */ /* 0x002fc60000000013 */
[----:B------:R-:W-:Y:S04]  /*0810*/  LDS R19, [R17+0x18] ;  /* 0x0000180011137984 */ /* 0x000fe80000000800 */
[----:B------:R-:W1:Y:S01]  /*0820*/  LDS R24, [R14+0x300] ;  /* 0x000300000e187984 */ /* 0x000e620000000800 */
[----:B--2---:R-:W-:-:S03]  /*0830*/  FFMA R9, R8, R9, R27 ;  /* 0x0000000908097223 */ /* 0x004fc6000000001b */
[----:B------:R-:W2:Y:S01]  /*0840*/  LDS R21, [R17+0x1c] ;  /* 0x00001c0011157984 */ /* 0x000ea20000000800 */
[----:B---3--:R-:W-:-:S04]  /*0850*/  FFMA R9, R12, R15, R9 ;  /* 0x0000000f0c097223 */ /* 0x008fc80000000009 */
[----:B----4-:R-:W-:-:S04]  /*0860*/  FFMA R10, R10, R13, R9 ;  /* 0x0000000d0a0a7223 */ /* 0x010fc80000000009 */
[----:B0-----:R-:W-:-:S04]  /*0870*/  FFMA R10, R11, R20, R10 ;  /* 0x000000140b0a7223 */ /* 0x001fc8000000000a */
[----:B-1----:R-:W-:-:S04]  /*0880*/  FFMA R10, R19, R24, R10 ;  /* 0x00000018130a7223 */ /* 0x002fc8000000000a */
[----:B--2---:R-:W-:-:S07]  /*0890*/  FFMA R11, R21, R26, R10 ;  /* 0x0000001a150b7223 */ /* 0x004fce000000000a */
.L_x_4:
[----:B------:R-:W-:Y:S05]  /*08a0*/  @!P2 BRA `(.L_x_1) ;  /* 0x000000000088a947 */ /* 0x000fea0003800000 */
[----:B------:R-:W-:Y:S02]  /*08b0*/  ISETP.GE.U32.AND P1, PT, R25, 0x4, PT ;  /* 0x000000041900780c */ /* 0x000fe40003f26070 */
[----:B------:R-:W-:-:S04]  /*08c0*/  LOP3.LUT R16, R16, 0x3, RZ, 0xc0, !PT ;  /* 0x0000000310107812 */ /* 0x000fc800078ec0ff */
[----:B------:R-:W-:-:S07]  /*08d0*/  ISETP.NE.AND P2, PT, R16, RZ, PT ;  /* 0x000000ff1000720c */ /* 0x000fce0003f45270 */
[----:B------:R-:W-:Y:S06]  /*08e0*/  @!P1 BRA `(.L_x_5) ;  /* 0x00000000003c9947 */ /* 0x000fec0003800000 */
[C---:B------:R-:W-:Y:S02]  /*08f0*/  LEA R8, R18.reuse, R3, 0x2 ;  /* 0x0000000312087211 */ /* 0x040fe400078e10ff */
[C---:B------:R-:W-:Y:S02]  /*0900*/  LEA R9, R18.reuse, R5, 0x7 ;  /* 0x0000000512097211 */ /* 0x040fe400078e38ff */
[----:B------:R-:W-:Y:S01]  /*0910*/  IADD3 R18, PT, PT, R18, 0x4, RZ ;  /* 0x0000000412127810 */ /* 0x000fe20007ffe0ff */
[----:B------:R-:W-:Y:S04]  /*0920*/  LDS R10, [R8] ;  /* 0x00000000080a7984 */ /* 0x000fe80000000800 */
[----:B------:R-:W0:Y:S04]  /*0930*/  LDS R12, [R9] ;  /* 0x00000000090c7984 */ /* 0x000e280000000800 */
[----:B------:R-:W-:Y:S04]  /*0940*/  LDS R13, [R8+0x4] ;  /* 0x00000400080d7984 */ /* 0x000fe80000000800 */
[----:B------:R-:W1:Y:S04]  /*0950*/  LDS R14, [R9+0x80] ;  /* 0x00008000090e7984 */ /* 0x000e680000000800 */
[----:B------:R-:W-:Y:S04]  /*0960*/  LDS R15, [R8+0x8] ;  /* 0x00000800080f7984 */ /* 0x000fe80000000800 */
[----:B------:R-:W2:Y:S04]  /*0970*/  LDS R17, [R9+0x100] ;  /* 0x0001000009117984 */ /* 0x000ea80000000800 */
[----:B------:R-:W-:Y:S04]  /*0980*/  LDS R19, [R8+0xc] ;  /* 0x00000c0008137984 */ /* 0x000fe80000000800 */
[----:B------:R-:W3:Y:S01]  /*0990*/  LDS R20, [R9+0x180] ;  /* 0x0001800009147984 */ /* 0x000ee20000000800 */
[----:B0-----:R-:W-:-:S04]  /*09a0*/  FFMA R10, R10, R12, R11 ;  /* 0x0000000c0a0a7223 */ /* 0x001fc8000000000b */
[----:B-1----:R-:W-:-:S04]  /*09b0*/  FFMA R10, R13, R14, R10 ;  /* 0x0000000e0d0a7223 */ /* 0x002fc8000000000a */
[----:B--2---:R-:W-:-:S04]  /*09c0*/  FFMA R10, R15, R17, R10 ;  /* 0x000000110f0a7223 */ /* 0x004fc8000000000a */
[----:B---3--:R-:W-:-:S07]  /*09d0*/  FFMA R11, R19, R20, R10 ;  /* 0x00000014130b7223 */ /* 0x008fce000000000a */
.L_x_5:
[----:B------:R-:W-:Y:S05]  /*09e0*/  @!P2 BRA `(.L_x_1) ;  /* 0x000000000038a947 */ /* 0x000fea0003800000 */
[C---:B------:R-:W-:Y:S02]  /*09f0*/  LEA R13, R18.reuse, R3, 0x2 ;  /* 0x00000003120d7211 */ /* 0x040fe400078e10ff */
[----:B------:R-:W-:Y:S02]  /*0a00*/  LEA R18, R18, R5, 0x7 ;  /* 0x0000000512127211 */ /* 0x000fe400078e38ff */
[----:B------:R-:W-:Y:S01]  /*0a10*/  ISETP.NE.AND P1, PT, R16, 0x1, PT ;  /* 0x000000011000780c */ /* 0x000fe20003f25270 */
[----:B------:R-:W-:Y:S04]  /*0a20*/  LDS R8, [R13] ;  /* 0x000000000d087984 */ /* 0x000fe80000000800 */
[----:B------:R-:W0:Y:S02]  /*0a30*/  LDS R9, [R18] ;  /* 0x0000000012097984 */ /* 0x000e240000000800 */
[----:B0-----:R-:W-:-:S06]  /*0a40*/  FFMA R11, R8, R9, R11 ;  /* 0x00000009080b7223 */ /* 0x001fcc000000000b */
[----:B------:R-:W-:Y:S05]  /*0a50*/  @!P1 BRA `(.L_x_1) ;  /* 0x00000000001c9947 */ /* 0x000fea0003800000 */
[----:B------:R-:W-:Y:S01]  /*0a60*/  ISETP.NE.AND P1, PT, R16, 0x2, PT ;  /* 0x000000021000780c */ /* 0x000fe20003f25270 */
[----:B------:R-:W-:Y:S04]  /*0a70*/  LDS R8, [R13+0x4] ;  /* 0x000004000d087984 */ /* 0x000fe80000000800 */
[----:B------:R-:W0:Y:S08]  /*0a80*/  LDS R9, [R18+0x80] ;  /* 0x0000800012097984 */ /* 0x000e300000000800 */
[----:B------:R-:W-:Y:S04]  /*0a90*/  @P1 LDS R10, [R13+0x8] ;  /* 0x000008000d0a1984 */ /* 0x000fe80000000800 */
[----:B------:R-:W1:Y:S01]  /*0aa0*/  @P1 LDS R12, [R18+0x100] ;  /* 0x00010000120c1984 */ /* 0x000e620000000800 */
[----:B0-----:R-:W-:-:S04]  /*0ab0*/  FFMA R11, R8, R9, R11 ;  /* 0x00000009080b7223 */ /* 0x001fc8000000000b */
[----:B-1----:R-:W-:-:S07]  /*0ac0*/  @P1 FFMA R11, R10, R12, R11 ;  /* 0x0000000c0a0b1223 */ /* 0x002fce000000000b */
.L_x_1:
[----:B------:R-:W-:Y:S05]  /*0ad0*/  BSYNC.RECONVERGENT B0 ;  /* 0x0000000000007941 */ /* 0x000fea0003800200 */
.L_x_0:
[----:B------:R-:W-:Y:S06]  /*0ae0*/  BAR.SYNC.DEFER_BLOCKING 0x0 ;  /* 0x0000000000007b1d */ /* 0x000fec0000010000 */
[----:B------:R-:W-:Y:S05]  /*0af0*/  BRA.U UP0, `(.L_x_6) ;  /* 0xfffffff500a07547 */ /* 0x000fea000b83ffff */
[----:B------:R-:W-:Y:S05]  /*0b00*/  @!P0 EXIT ;  /* 0x000000000000894d */ /* 0x000fea0003800000 */
[----:B------:R-:W0:Y:S01]  /*0b10*/  LDC.64 R2, c[0x0][0x390] ;  /* 0x0000e400ff027b82 */ /* 0x000e220000000a00 */
[----:B------:R-:W1:Y:S01]  /*0b20*/  LDCU UR4, c[0x0][0x3a4] ;  /* 0x00007480ff0477ac */ /* 0x000e620008000800 */
[----:B------:R-:W-:Y:S01]  /*0b30*/  IMAD R23, R22, UR11, R23 ;  /* 0x0000000b16177c24 */ /* 0x000fe2000f8e0217 */
[----:B------:R-:W2:Y:S01]  /*0b40*/  LDCU UR5, c[0x0][0x3a8] ;  /* 0x00007500ff0577ac */ /* 0x000ea20008000800 */
[----:B-1----:R-:W-:-:S04]  /*0b50*/  FMUL R0, R11, UR4 ;  /* 0x000000040b007c20 */ /* 0x002fc80008400000 */
[----:B--2---:R-:W-:Y:S01]  /*0b60*/  FFMA R5, RZ, UR5, R0 ;  /* 0x00000005ff057c23 */ /* 0x004fe20008000000 */
[----:B0-----:R-:W-:-:S05]  /*0b70*/  IMAD.WIDE.U32 R2, R23, 0x4, R2 ;  /* 0x0000000417027825 */ /* 0x001fca00078e0002 */
[----:B------:R-:W-:Y:S01]  /*0b80*/  STG.E desc[UR8][R2.64], R5 ;  /* 0x0000000502007986 */ /* 0x000fe2000c101908 */
[----:B------:R-:W-:Y:S05]  /*0b90*/  EXIT ;  /* 0x000000000000794d */ /* 0x000fea0003800000 */
.L_x_7:
[----:B------:R-:W-:-:S00]  /*0ba0*/  BRA `(.L_x_7) ;  /* 0xfffffffc00fc7947 */ /* 0x000fc0000383ffff */
[----:B------:R-:W-:-:S00]  /*0bb0*/  NOP ;  /* 0x0000000000007918 */ /* 0x000fc00000000000 */
        /* <DEDUP_REMOVED lines=12> */
.L_x_8:


//--------------------- .nv.shared._Z11sgemmKernelPfS_S_iiiff --------------------------
	.section	.nv.shared._Z11sgemmKernelPfS_S_iiiff,"aw",@nobits
	.sectionflags	@""
	.align	4
.nv.shared._Z11sgemmKernelPfS_S_iiiff:
	.zero		9216


//--------------------- .nv.shared.reserved.0     --------------------------
	.section	.nv.shared.reserved.0,"aw",@nobits
	.weak		__nv_reservedSMEM_offset_0_alias
	.size		__nv_reservedSMEM_offset_0_alias, 0, 64
	.other		__nv_reservedSMEM_offset_0_alias,@"STO_CUDA_RESERVED_SHARED STV_DEFAULT"
__nv_reservedSMEM_offset_0_alias:
	.zero		0
	.zero		64


//--------------------- .nv.constant0._Z11sgemmKernelPfS_S_iiiff --------------------------
	.section	.nv.constant0._Z11sgemmKernelPfS_S_iiiff,"a",@progbits
	.sectionflags	@""
	.align	4
.nv.constant0._Z11sgemmKernelPfS_S_iiiff:
	.zero		940


//--------------------- SYMBOLS --------------------------

	.type		.nv.reservedSmem.offset0,@object
	.size		.nv.reservedSmem.offset0,0x4
	.type		.nv.reservedSmem.cap,@object
	.size		.nv.reservedSmem.cap,0x4
